//
// Generated by NVIDIA NVVM Compiler
//
// Compiler Build ID: CL-36424714
// Cuda compilation tools, release 13.0, V13.0.88
// Based on NVVM 20.0.0
//

.version 9.0
.target sm_100
.address_size 64

	// .globl	_Z12MatAddKernelPfS_S_ii

.visible .entry _Z12MatAddKernelPfS_S_ii(
	.param .u64 .ptr .align 1 _Z12MatAddKernelPfS_S_ii_param_0,
	.param .u64 .ptr .align 1 _Z12MatAddKernelPfS_S_ii_param_1,
	.param .u64 .ptr .align 1 _Z12MatAddKernelPfS_S_ii_param_2,
	.param .u32 _Z12MatAddKernelPfS_S_ii_param_3,
	.param .u32 _Z12MatAddKernelPfS_S_ii_param_4
)
{
	.reg .pred 	%p<4>;
	.reg .b32 	%r<12>;
	.reg .b32 	%f<4>;
	.reg .b64 	%rd<11>;

	ld.param.u64 	%rd1, [_Z12MatAddKernelPfS_S_ii_param_0];
	ld.param.u64 	%rd2, [_Z12MatAddKernelPfS_S_ii_param_1];
	ld.param.u64 	%rd3, [_Z12MatAddKernelPfS_S_ii_param_2];
	ld.param.u32 	%r3, [_Z12MatAddKernelPfS_S_ii_param_3];
	ld.param.u32 	%r4, [_Z12MatAddKernelPfS_S_ii_param_4];
	mov.u32 	%r5, %ctaid.x;
	mov.u32 	%r6, %ntid.x;
	mov.u32 	%r7, %tid.x;
	mad.lo.s32 	%r1, %r5, %r6, %r7;
	mov.u32 	%r8, %ctaid.y;
	mov.u32 	%r9, %ntid.y;
	mov.u32 	%r10, %tid.y;
	mad.lo.s32 	%r2, %r8, %r9, %r10;
	setp.ge.s32 	%p1, %r2, %r3;
	setp.ge.s32 	%p2, %r1, %r4;
	or.pred  	%p3, %p1, %p2;
	@%p3 bra 	$L__BB0_2;
	cvta.to.global.u64 	%rd4, %rd1;
	cvta.to.global.u64 	%rd5, %rd2;
	cvta.to.global.u64 	%rd6, %rd3;
	mad.lo.s32 	%r11, %r3, %r2, %r1;
	mul.wide.s32 	%rd7, %r11, 4;
	add.s64 	%rd8, %rd4, %rd7;
	ld.global.f32 	%f1, [%rd8];
	add.s64 	%rd9, %rd5, %rd7;
	ld.global.f32 	%f2, [%rd9];
	add.f32 	%f3, %f1, %f2;
	add.s64 	%rd10, %rd6, %rd7;
	st.global.f32 	[%rd10], %f3;
$L__BB0_2:
	ret;

}


// ===== COMPILED SASS (sm_100) =====

	.target	sm_100

	.elftype	@"ET_EXEC"


//--------------------- .note.nv.tkinfo           --------------------------
	.section	.note.nv.tkinfo,"",@"SHT_NOTE"
	.sectionflags	@"SHF_NOTE_NV_TKINFO"
	.tkinfo
        /*0018*/ 	.word	0x00000002
        /*0030*/ 	.string	""
        /*0030*/ 	.string	"ptxas"
        /*0030*/ 	.string	"Cuda compilation tools, release 13.0, V13.0.88"
        /*0030*/ 	.string	"Build cuda_13.0.r13.0/compiler.36424714_0"
        /*0030*/ 	.string	"-arch sm_100 -m 64 "



//--------------------- .note.nv.cuinfo           --------------------------
	.section	.note.nv.cuinfo,"",@"SHT_NOTE"
	.sectionflags	@"SHF_NOTE_NV_CUINFO"
        /*0018*/ 	.short	0x0002
        /*001a*/ 	.short	0x0064
        /*001c*/ 	.short	0x0082
	.zero		2


//--------------------- .nv.info                  --------------------------
	.section	.nv.info,"",@"SHT_CUDA_INFO"
	.align	4


	//----- nvinfo : EIATTR_REGCOUNT
	.align		4
        /*0000*/ 	.byte	0x04, 0x2f
        /*0002*/ 	.short	(.L_1 - .L_0)
	.align		4
.L_0:
        /*0004*/ 	.word	index@(_Z12MatAddKernelPfS_S_ii)
        /*0008*/ 	.word	0x0000000c


	//----- nvinfo : EIATTR_FRAME_SIZE
	.align		4
.L_1:
        /*000c*/ 	.byte	0x04, 0x11
        /*000e*/ 	.short	(.L_3 - .L_2)
	.align		4
.L_2:
        /*0010*/ 	.word	index@(_Z12MatAddKernelPfS_S_ii)
        /*0014*/ 	.word	0x00000000


	//----- nvinfo : EIATTR_MIN_STACK_SIZE
	.align		4
.L_3:
        /*0018*/ 	.byte	0x04, 0x12
        /*001a*/ 	.short	(.L_5 - .L_4)
	.align		4
.L_4:
        /*001c*/ 	.word	index@(_Z12MatAddKernelPfS_S_ii)
        /*0020*/ 	.word	0x00000000
.L_5:


//--------------------- .nv.compat                --------------------------
	.section	.nv.compat,"",@"SHT_CUDA_COMPAT_INFO"
	.align	4
        /*0000*/ 	.byte	0x02, 0x09, 0x00, 0x00, 0x02, 0x02, 0x01, 0x00, 0x02, 0x05, 0x05, 0x00, 0x03, 0x07, 0x01, 0x01
        /*0010*/ 	.byte	0x02, 0x03, 0x00, 0x00, 0x02, 0x06, 0x01, 0x00, 0x04, 0x0b, 0x08, 0x00, 0x09, 0x00, 0x00, 0x00
        /*0020*/ 	.byte	0x00, 0x00, 0x00, 0x00


//--------------------- .nv.info._Z12MatAddKernelPfS_S_ii --------------------------
	.section	.nv.info._Z12MatAddKernelPfS_S_ii,"",@"SHT_CUDA_INFO"
	.sectionflags	@""
	.align	4


	//----- nvinfo : EIATTR_CUDA_API_VERSION
	.align		4
        /*0000*/ 	.byte	0x04, 0x37
        /*0002*/ 	.short	(.L_7 - .L_6)
.L_6:
        /*0004*/ 	.word	0x00000082


	//----- nvinfo : EIATTR_KPARAM_INFO
	.align		4
.L_7:
        /*0008*/ 	.byte	0x04, 0x17
        /*000a*/ 	.short	(.L_9 - .L_8)
.L_8:
        /*000c*/ 	.word	0x00000000
        /*0010*/ 	.short	0x0004
        /*0012*/ 	.short	0x001c
        /*0014*/ 	.byte	0x00, 0xf0, 0x11, 0x00


	//----- nvinfo : EIATTR_KPARAM_INFO
	.align		4
.L_9:
        /*0018*/ 	.byte	0x04, 0x17
        /*001a*/ 	.short	(.L_11 - .L_10)
.L_10:
        /*001c*/ 	.word	0x00000000
        /*0020*/ 	.short	0x0003
        /*0022*/ 	.short	0x0018
        /*0024*/ 	.byte	0x00, 0xf0, 0x11, 0x00


	//----- nvinfo : EIATTR_KPARAM_INFO
	.align		4
.L_11:
        /*0028*/ 	.byte	0x04, 0x17
        /*002a*/ 	.short	(.L_13 - .L_12)
.L_12:
        /*002c*/ 	.word	0x00000000
        /*0030*/ 	.short	0x0002
        /*0032*/ 	.short	0x0010
        /*0034*/ 	.byte	0x00, 0xf5, 0x21, 0x00


	//----- nvinfo : EIATTR_KPARAM_INFO
	.align		4
.L_13:
        /*0038*/ 	.byte	0x04, 0x17
        /*003a*/ 	.short	(.L_15 - .L_14)
.L_14:
        /*003c*/ 	.word	0x00000000
        /*0040*/ 	.short	0x0001
        /*0042*/ 	.short	0x0008
        /*0044*/ 	.byte	0x00, 0xf5, 0x21, 0x00


	//----- nvinfo : EIATTR_KPARAM_INFO
	.align		4
.L_15:
        /*0048*/ 	.byte	0x04, 0x17
        /*004a*/ 	.short	(.L_17 - .L_16)
.L_16:
        /*004c*/ 	.word	0x00000000
        /*0050*/ 	.short	0x0000
        /*0052*/ 	.short	0x0000
        /*0054*/ 	.byte	0x00, 0xf5, 0x21, 0x00


	//----- nvinfo : EIATTR_SPARSE_MMA_MASK
	.align		4
.L_17:
        /*0058*/ 	.byte	0x03, 0x50
        /*005a*/ 	.short	0x0000


	//----- nvinfo : EIATTR_MAXREG_COUNT
	.align		4
        /*005c*/ 	.byte	0x03, 0x1b
        /*005e*/ 	.short	0x00ff


	//----- nvinfo : EIATTR_MERCURY_ISA_VERSION
	.align		4
        /*0060*/ 	.byte	0x03, 0x5f
        /*0062*/ 	.short	0x0101


	//----- nvinfo : EIATTR_VRC_CTA_INIT_COUNT
	.align		4
        /*0064*/ 	.byte	0x02, 0x4a
	.zero		1
	.zero		1


	//----- nvinfo : EIATTR_EXIT_INSTR_OFFSETS
	.align		4
        /*0068*/ 	.byte	0x04, 0x1c
        /*006a*/ 	.short	(.L_19 - .L_18)


	//   ....[0]....
.L_18:
        /*006c*/ 	.word	0x000000c0


	//   ....[1]....
        /*0070*/ 	.word	0x00000190


	//----- nvinfo : EIATTR_CBANK_PARAM_SIZE
	.align		4
.L_19:
        /*0074*/ 	.byte	0x03, 0x19
        /*0076*/ 	.short	0x0020


	//----- nvinfo : EIATTR_PARAM_CBANK
	.align		4
        /*0078*/ 	.byte	0x04, 0x0a
        /*007a*/ 	.short	(.L_21 - .L_20)
	.align		4
.L_20:
        /*007c*/ 	.word	index@(.nv.constant0._Z12MatAddKernelPfS_S_ii)
        /*0080*/ 	.short	0x0380
        /*0082*/ 	.short	0x0020


	//----- nvinfo : EIATTR_SW_WAR
	.align		4
.L_21:
        /*0084*/ 	.byte	0x04, 0x36
        /*0086*/ 	.short	(.L_23 - .L_22)
.L_22:
        /*0088*/ 	.word	0x00000008
.L_23:


//--------------------- .nv.callgraph             --------------------------
	.section	.nv.callgraph,"",@"SHT_CUDA_CALLGRAPH"
	.align	4
	.sectionentsize	8
	.align		4
        /*0000*/ 	.word	0x00000000
	.align		4
        /*0004*/ 	.word	0xffffffff
	.align		4
        /*0008*/ 	.word	0x00000000
	.align		4
        /*000c*/ 	.word	0xfffffffe
	.align		4
        /*0010*/ 	.word	0x00000000
	.align		4
        /*0014*/ 	.word	0xfffffffd
	.align		4
        /*0018*/ 	.word	0x00000000
	.align		4
        /*001c*/ 	.word	0xfffffffc


//--------------------- .text._Z12MatAddKernelPfS_S_ii --------------------------
	.section	.text._Z12MatAddKernelPfS_S_ii,"ax",@progbits
	.align	128
        .global         _Z12MatAddKernelPfS_S_ii
        .type           _Z12MatAddKernelPfS_S_ii,@function
        .size           _Z12MatAddKernelPfS_S_ii,(.L_x_1 - _Z12MatAddKernelPfS_S_ii)
        .other          _Z12MatAddKernelPfS_S_ii,@"STO_CUDA_ENTRY STV_DEFAULT"
_Z12MatAddKernelPfS_S_ii:
.text._Z12MatAddKernelPfS_S_ii:
[----:B------:R-:W-:Y:S01]  /*0000*/  LDC R1, c[0x0][0x37c] ;  /* 0x0000df00ff017b82 */ /* 0x000fe20000000800 */
[----:B------:R-:W0:Y:S07]  /*0010*/  S2R R3, SR_TID.X ;  /* 0x0000000000037919 */ /* 0x000e2e0000002100 */
[----:B------:R-:W0:Y:S01]  /*0020*/  S2UR UR4, SR_CTAID.X ;  /* 0x00000000000479c3 */ /* 0x000e220000002500 */
[----:B------:R-:W1:Y:S01]  /*0030*/  LDCU.64 UR6, c[0x0][0x398] ;  /* 0x00007300ff0677ac */ /* 0x000e620008000a00 */
[----:B------:R-:W2:Y:S06]  /*0040*/  S2R R2, SR_TID.Y ;  /* 0x0000000000027919 */ /* 0x000eac0000002200 */
[----:B------:R-:W0:Y:S08]  /*0050*/  LDC R0, c[0x0][0x360] ;  /* 0x0000d800ff007b82 */ /* 0x000e300000000800 */
[----:B------:R-:W2:Y:S08]  /*0060*/  S2UR UR5, SR_CTAID.Y ;  /* 0x00000000000579c3 */ /* 0x000eb00000002600 */
[----:B------:R-:W2:Y:S01]  /*0070*/  LDC R7, c[0x0][0x364] ;  /* 0x0000d900ff077b82 */ /* 0x000ea20000000800 */
[----:B0-----:R-:W-:-:S05]  /*0080*/  IMAD R0, R0, UR4, R3 ;  /* 0x0000000400007c24 */ /* 0x001fca000f8e0203 */
[----:B-1----:R-:W-:Y:S01]  /*0090*/  ISETP.GE.AND P0, PT, R0, UR7, PT ;  /* 0x0000000700007c0c */ /* 0x002fe2000bf06270 */
[----:B--2---:R-:W-:-:S05]  /*00a0*/  IMAD R7, R7, UR5, R2 ;  /* 0x0000000507077c24 */ /* 0x004fca000f8e0202 */
[----:B------:R-:W-:-:S13]  /*00b0*/  ISETP.GE.OR P0, PT, R7, UR6, P0 ;  /* 0x0000000607007c0c */ /* 0x000fda0008706670 */
[----:B------:R-:W-:Y:S05]  /*00c0*/  @P0 EXIT ;  /* 0x000000000000094d */ /* 0x000fea0003800000 */
[----:B------:R-:W0:Y:S01]  /*00d0*/  LDC.64 R2, c[0x0][0x380] ;  /* 0x0000e000ff027b82 */ /* 0x000e220000000a00 */
[----:B------:R-:W1:Y:S01]  /*00e0*/  LDCU.64 UR4, c[0x0][0x358] ;  /* 0x00006b00ff0477ac */ /* 0x000e620008000a00 */
[----:B------:R-:W-:-:S06]  /*00f0*/  IMAD R9, R7, UR6, R0 ;  /* 0x0000000607097c24 */ /* 0x000fcc000f8e0200 */
[----:B------:R-:W2:Y:S08]  /*0100*/  LDC.64 R4, c[0x0][0x388] ;  /* 0x0000e200ff047b82 */ /* 0x000eb00000000a00 */
[----:B------:R-:W3:Y:S01]  /*0110*/  LDC.64 R6, c[0x0][0x390] ;  /* 0x0000e400ff067b82 */ /* 0x000ee20000000a00 */
[----:B0-----:R-:W-:-:S06]  /*0120*/  IMAD.WIDE R2, R9, 0x4, R2 ;  /* 0x0000000409027825 */ /* 0x001fcc00078e0202 */
[----:B-1----:R-:W4:Y:S01]  /*0130*/  LDG.E R2, desc[UR4][R2.64] ;  /* 0x0000000402027981 */ /* 0x002f22000c1e1900 */
[----:B--2---:R-:W-:-:S06]  /*0140*/  IMAD.WIDE R4, R9, 0x4, R4 ;  /* 0x0000000409047825 */ /* 0x004fcc00078e0204 */
[----:B------:R-:W4:Y:S01]  /*0150*/  LDG.E R5, desc[UR4][R4.64] ;  /* 0x0000000404057981 */ /* 0x000f22000c1e1900 */
[----:B---3--:R-:W-:-:S04]  /*0160*/  IMAD.WIDE R6, R9, 0x4, R6 ;  /* 0x0000000409067825 */ /* 0x008fc800078e0206 */
[----:B----4-:R-:W-:-:S05]  /*0170*/  FADD R9, R2, R5 ;  /* 0x0000000502097221 */ /* 0x010fca0000000000 */
[----:B------:R-:W-:Y:S01]  /*0180*/  STG.E desc[UR4][R6.64], R9 ;  /* 0x0000000906007986 */ /* 0x000fe2000c101904 */
[----:B------:R-:W-:Y:S05]  /*0190*/  EXIT ;  /* 0x000000000000794d */ /* 0x000fea0003800000 */
.L_x_0:
[----:B------:R-:W-:-:S00]  /*01a0*/  BRA `(.L_x_0) ;  /* 0xfffffffc00fc7947 */ /* 0x000fc0000383ffff */
[----:B------:R-:W-:-:S00]  /*01b0*/  NOP ;  /* 0x0000000000007918 */ /* 0x000fc00000000000 */
        /* <DEDUP_REMOVED lines=12> */
.L_x_1:


//--------------------- .nv.shared.reserved.0     --------------------------
	.section	.nv.shared.reserved.0,"aw",@nobits
	.weak		__nv_reservedSMEM_offset_0_alias
	.size		__nv_reservedSMEM_offset_0_alias, 0, 64
	.other		__nv_reservedSMEM_offset_0_alias,@"STO_CUDA_RESERVED_SHARED STV_DEFAULT"
__nv_reservedSMEM_offset_0_alias:
	.zero		0
	.zero		64


//--------------------- .nv.constant0._Z12MatAddKernelPfS_S_ii --------------------------
	.section	.nv.constant0._Z12MatAddKernelPfS_S_ii,"a",@progbits
	.sectionflags	@""
	.align	4
.nv.constant0._Z12MatAddKernelPfS_S_ii:
	.zero		928


//--------------------- SYMBOLS --------------------------

	.type		.nv.reservedSmem.offset0,@object
	.size		.nv.reservedSmem.offset0,0x4
